	.version 1.0
	.target compute_10, map_f64_to_f32
	//  compiled with /usr/local/cuda/open64/lib//be

	//-----------------------------------------------------------
	// Compiling /tmp/tmpxft_000018ba_00000000-1.i (/tmp/ccI#.hlMwqj)
	//-----------------------------------------------------------

	//-----------------------------------------------------------
	// Options:
	//-----------------------------------------------------------
	//  Target:ptx, ISA:compute_10, Endian:little, Pointer Size:64
	//  -O2	(Optimization level)
	//  -g0	(Debug level)
	//  -m2	(Report advisories)
	//-----------------------------------------------------------

	.file	1	"/tmp/tmpxft_000018ba_00000000-5.gpu"
	.file	2	"/usr/lib/gcc/x86_64-linux-gnu/4.1.2/include/stddef.h"
	.file	3	"/usr/local/cuda/bin/../include/crt/device_runtime.h"
	.file	4	"/usr/local/cuda/bin/../include/host_defines.h"
	.file	5	"/usr/local/cuda/bin/../include/crt/storage_class.h"
	.file	6	"/usr/local/cuda/bin/../include/builtin_types.h"
	.file	7	"/usr/local/cuda/bin/../include/device_types.h"
	.file	8	"/usr/local/cuda/bin/../include/driver_types.h"
	.file	9	"/usr/local/cuda/bin/../include/texture_types.h"
	.file	10	"/usr/local/cuda/bin/../include/vector_types.h"
	.file	11	"/usr/local/cuda/bin/../include/device_launch_parameters.h"
	.file	12	"/home/wladimir/dump/test5.cu"
	.file	13	"/usr/local/cuda/bin/../include/common_functions.h"
	.file	14	"/usr/local/cuda/bin/../include/crt/func_macro.h"
	.file	15	"/usr/local/cuda/bin/../include/math_functions.h"
	.file	16	"/usr/local/cuda/bin/../include/device_functions.h"
	.file	17	"/usr/local/cuda/bin/../include/math_constants.h"
	.file	18	"/usr/local/cuda/bin/../include/sm_11_atomic_functions.h"
	.file	19	"/usr/local/cuda/bin/../include/texture_fetch_functions.h"
	.file	20	"/usr/local/cuda/bin/../include/math_functions_dbl_ptx1.h"


	.entry my_kernel
	{
	.reg .u32 $r1,$r2;
	.reg .u64 $rd1,$rd2;
	.param .u64 __cudaparm_x;
	.param .u64 __cudaparm_y;
	.loc	12	1	0
$LBB1_my_kernel:
	.loc	12	3	0
	ld.param.u64 	$rd1, [__cudaparm_y];	//  id:7 __cudaparm_y+0x0
	ld.global.s32 	$r1, [$rd1+0]; 	//  id:8
	shr.s32 	$r2, $r1, 3;         	//  
	ld.param.u64 	$rd2, [__cudaparm_x];	//  id:9 __cudaparm_x+0x0
	st.global.s32 	[$rd2+0], $r2; 	//  id:10
	exit;                         	//  
	} // my_kernel


// ===== COMPILED SASS (sm_100) =====

	.target	sm_100

	.elftype	@"ET_EXEC"


//--------------------- .note.nv.tkinfo           --------------------------
	.section	.note.nv.tkinfo,"",@"SHT_NOTE"
	.sectionflags	@"SHF_NOTE_NV_TKINFO"
	.tkinfo
        /*0018*/ 	.word	0x00000002
        /*0030*/ 	.string	""
        /*0030*/ 	.string	"ptxas"
        /*0030*/ 	.string	"Cuda compilation tools, release 13.0, V13.0.88"
        /*0030*/ 	.string	"Build cuda_13.0.r13.0/compiler.36424714_0"
        /*0030*/ 	.string	"-arch sm_100 "



//--------------------- .note.nv.cuinfo           --------------------------
	.section	.note.nv.cuinfo,"",@"SHT_NOTE"
	.sectionflags	@"SHF_NOTE_NV_CUINFO"
        /*0018*/ 	.short	0x0002
        /*001a*/ 	.short	0x000a
        /*001c*/ 	.short	0x0082
	.zero		2


//--------------------- .nv.info                  --------------------------
	.section	.nv.info,"",@"SHT_CUDA_INFO"
	.align	4


	//----- nvinfo : EIATTR_REGCOUNT
	.align		4
        /*0000*/ 	.byte	0x04, 0x2f
        /*0002*/ 	.short	(.L_1 - .L_0)
	.align		4
.L_0:
        /*0004*/ 	.word	index@(my_kernel)
        /*0008*/ 	.word	0x0000000a


	//----- nvinfo : EIATTR_FRAME_SIZE
	.align		4
.L_1:
        /*000c*/ 	.byte	0x04, 0x11
        /*000e*/ 	.short	(.L_3 - .L_2)
	.align		4
.L_2:
        /*0010*/ 	.word	index@(my_kernel)
        /*0014*/ 	.word	0x00000000


	//----- nvinfo : EIATTR_MIN_STACK_SIZE
	.align		4
.L_3:
        /*0018*/ 	.byte	0x04, 0x12
        /*001a*/ 	.short	(.L_5 - .L_4)
	.align		4
.L_4:
        /*001c*/ 	.word	index@(my_kernel)
        /*0020*/ 	.word	0x00000000
.L_5:


//--------------------- .nv.compat                --------------------------
	.section	.nv.compat,"",@"SHT_CUDA_COMPAT_INFO"
	.align	4
        /*0000*/ 	.byte	0x02, 0x09, 0x00, 0x00, 0x02, 0x02, 0x01, 0x00, 0x02, 0x05, 0x05, 0x00, 0x03, 0x07, 0x01, 0x01
        /*0010*/ 	.byte	0x02, 0x03, 0x00, 0x00, 0x02, 0x06, 0x01, 0x00, 0x04, 0x0b, 0x08, 0x00, 0x09, 0x00, 0x00, 0x00
        /*0020*/ 	.byte	0x00, 0x00, 0x00, 0x00


//--------------------- .nv.info.my_kernel        --------------------------
	.section	.nv.info.my_kernel,"",@"SHT_CUDA_INFO"
	.sectionflags	@""
	.align	4


	//----- nvinfo : EIATTR_CUDA_API_VERSION
	.align		4
        /*0000*/ 	.byte	0x04, 0x37
        /*0002*/ 	.short	(.L_7 - .L_6)
.L_6:
        /*0004*/ 	.word	0x00000082


	//----- nvinfo : EIATTR_KPARAM_INFO
	.align		4
.L_7:
        /*0008*/ 	.byte	0x04, 0x17
        /*000a*/ 	.short	(.L_9 - .L_8)
.L_8:
        /*000c*/ 	.word	0x00000000
        /*0010*/ 	.short	0x0001
        /*0012*/ 	.short	0x0008
        /*0014*/ 	.byte	0x00, 0xf0, 0x21, 0x00


	//----- nvinfo : EIATTR_KPARAM_INFO
	.align		4
.L_9:
        /*0018*/ 	.byte	0x04, 0x17
        /*001a*/ 	.short	(.L_11 - .L_10)
.L_10:
        /*001c*/ 	.word	0x00000000
        /*0020*/ 	.short	0x0000
        /*0022*/ 	.short	0x0000
        /*0024*/ 	.byte	0x00, 0xf0, 0x21, 0x00


	//----- nvinfo : EIATTR_SPARSE_MMA_MASK
	.align		4
.L_11:
        /*0028*/ 	.byte	0x03, 0x50
        /*002a*/ 	.short	0x0000


	//----- nvinfo : EIATTR_MAXREG_COUNT
	.align		4
        /*002c*/ 	.byte	0x03, 0x1b
        /*002e*/ 	.short	0x00ff


	//----- nvinfo : EIATTR_MERCURY_ISA_VERSION
	.align		4
        /*0030*/ 	.byte	0x03, 0x5f
        /*0032*/ 	.short	0x0101


	//----- nvinfo : EIATTR_VRC_CTA_INIT_COUNT
	.align		4
        /*0034*/ 	.byte	0x02, 0x4a
	.zero		1
	.zero		1


	//----- nvinfo : EIATTR_EXIT_INSTR_OFFSETS
	.align		4
        /*0038*/ 	.byte	0x04, 0x1c
        /*003a*/ 	.short	(.L_13 - .L_12)


	//   ....[0]....
.L_12:
        /*003c*/ 	.word	0x00000070


	//----- nvinfo : EIATTR_CBANK_PARAM_SIZE
	.align		4
.L_13:
        /*0040*/ 	.byte	0x03, 0x19
        /*0042*/ 	.short	0x0010


	//----- nvinfo : EIATTR_PARAM_CBANK
	.align		4
        /*0044*/ 	.byte	0x04, 0x0a
        /*0046*/ 	.short	(.L_15 - .L_14)
	.align		4
.L_14:
        /*0048*/ 	.word	index@(.nv.constant0.my_kernel)
        /*004c*/ 	.short	0x0380
        /*004e*/ 	.short	0x0010


	//----- nvinfo : EIATTR_SW_WAR
	.align		4
.L_15:
        /*0050*/ 	.byte	0x04, 0x36
        /*0052*/ 	.short	(.L_17 - .L_16)
.L_16:
        /*0054*/ 	.word	0x00000008
.L_17:


//--------------------- .nv.callgraph             --------------------------
	.section	.nv.callgraph,"",@"SHT_CUDA_CALLGRAPH"
	.align	4
	.sectionentsize	8
	.align		4
        /*0000*/ 	.word	0x00000000
	.align		4
        /*0004*/ 	.word	0xffffffff
	.align		4
        /*0008*/ 	.word	0x00000000
	.align		4
        /*000c*/ 	.word	0xfffffffe
	.align		4
        /*0010*/ 	.word	0x00000000
	.align		4
        /*0014*/ 	.word	0xfffffffd
	.align		4
        /*0018*/ 	.word	0x00000000
	.align		4
        /*001c*/ 	.word	0xfffffffc


//--------------------- .text.my_kernel           --------------------------
	.section	.text.my_kernel,"ax",@progbits
	.align	128
.text.my_kernel:
        .type           my_kernel,@function
        .size           my_kernel,(.L_x_1 - my_kernel)
        .other          my_kernel,@"STO_CUDA_ENTRY STV_DEFAULT"
my_kernel:
[----:B------:R-:W-:Y:S08]  /*0000*/  LDC R1, c[0x0][0x37c] ;  /* 0x0000df00ff017b82 */ /* 0x000ff00000000800 */
[----:B------:R-:W0:Y:S01]  /*0010*/  LDC.64 R2, c[0x0][0x388] ;  /* 0x0000e200ff027b82 */ /* 0x000e220000000a00 */
[----:B------:R-:W0:Y:S02]  /*0020*/  LDCU.64 UR4, c[0x0][0x358] ;  /* 0x00006b00ff0477ac */ /* 0x000e240008000a00 */
[----:B0-----:R-:W2:Y:S05]  /*0030*/  LDG.E R2, desc[UR4][R2.64] ;  /* 0x0000000402027981 */ /* 0x001eaa000c1e1900 */
[----:B------:R-:W0:Y:S01]  /*0040*/  LDC.64 R4, c[0x0][0x380] ;  /* 0x0000e000ff047b82 */ /* 0x000e220000000a00 */
[----:B--2---:R-:W-:-:S05]  /*0050*/  SHF.R.S32.HI R7, RZ, 0x3, R2 ;  /* 0x00000003ff077819 */ /* 0x004fca0000011402 */
[----:B0-----:R-:W-:Y:S01]  /*0060*/  STG.E desc[UR4][R4.64], R7 ;  /* 0x0000000704007986 */ /* 0x001fe2000c101904 */
[----:B------:R-:W-:Y:S05]  /*0070*/  EXIT ;  /* 0x000000000000794d */ /* 0x000fea0003800000 */
.L_x_0:
[----:B------:R-:W-:-:S00]  /*0080*/  BRA `(.L_x_0) ;  /* 0xfffffffc00fc7947 */ /* 0x000fc0000383ffff */
[----:B------:R-:W-:-:S00]  /*0090*/  NOP ;  /* 0x0000000000007918 */ /* 0x000fc00000000000 */
        /* <DEDUP_REMOVED lines=14> */
.L_x_1:


//--------------------- .nv.shared.reserved.0     --------------------------
	.section	.nv.shared.reserved.0,"aw",@nobits
	.weak		__nv_reservedSMEM_offset_0_alias
	.size		__nv_reservedSMEM_offset_0_alias, 0, 64
	.other		__nv_reservedSMEM_offset_0_alias,@"STO_CUDA_RESERVED_SHARED STV_DEFAULT"
__nv_reservedSMEM_offset_0_alias:
	.zero		0
	.zero		64


//--------------------- .nv.constant0.my_kernel   --------------------------
	.section	.nv.constant0.my_kernel,"a",@progbits
	.sectionflags	@""
	.align	4
.nv.constant0.my_kernel:
	.zero		912


//--------------------- SYMBOLS --------------------------

	.type		.nv.reservedSmem.offset0,@object
	.size		.nv.reservedSmem.offset0,0x4
